//
// Generated by NVIDIA NVVM Compiler
//
// Compiler Build ID: CL-36424714
// Cuda compilation tools, release 13.0, V13.0.88
// Based on NVVM 20.0.0
//

.version 9.0
.target sm_100
.address_size 64

	// .globl	_Z9matrixmulPiS_S_iii

.visible .entry _Z9matrixmulPiS_S_iii(
	.param .u64 .ptr .align 1 _Z9matrixmulPiS_S_iii_param_0,
	.param .u64 .ptr .align 1 _Z9matrixmulPiS_S_iii_param_1,
	.param .u64 .ptr .align 1 _Z9matrixmulPiS_S_iii_param_2,
	.param .u32 _Z9matrixmulPiS_S_iii_param_3,
	.param .u32 _Z9matrixmulPiS_S_iii_param_4,
	.param .u32 _Z9matrixmulPiS_S_iii_param_5
)
{
	.reg .pred 	%p<10>;
	.reg .b32 	%r<95>;
	.reg .b64 	%rd<53>;

	ld.param.u64 	%rd9, [_Z9matrixmulPiS_S_iii_param_0];
	ld.param.u64 	%rd10, [_Z9matrixmulPiS_S_iii_param_1];
	ld.param.u64 	%rd8, [_Z9matrixmulPiS_S_iii_param_2];
	ld.param.u32 	%r28, [_Z9matrixmulPiS_S_iii_param_3];
	ld.param.u32 	%r29, [_Z9matrixmulPiS_S_iii_param_4];
	ld.param.u32 	%r30, [_Z9matrixmulPiS_S_iii_param_5];
	cvta.to.global.u64 	%rd1, %rd10;
	cvta.to.global.u64 	%rd2, %rd9;
	min.s32 	%r31, %r28, %r29;
	setp.lt.s32 	%p1, %r31, 1;
	@%p1 bra 	$L__BB0_14;
	and.b32  	%r1, %r29, 7;
	and.b32  	%r2, %r29, 3;
	and.b32  	%r3, %r29, 2147483640;
	and.b32  	%r4, %r29, 1;
	neg.s32 	%r5, %r3;
	shl.b32 	%r6, %r30, 3;
	mov.u32 	%r33, %tid.x;
	rem.u32 	%r7, %r33, %r28;
	cvta.to.global.u64 	%rd3, %rd8;
	mov.b32 	%r85, 0;
	mul.wide.s32 	%rd46, %r30, 4;
$L__BB0_2:
	setp.lt.u32 	%p2, %r29, 8;
	mad.lo.s32 	%r35, %r85, %r30, %r7;
	mul.wide.s32 	%rd11, %r35, 4;
	add.s64 	%rd4, %rd3, %rd11;
	mul.lo.s32 	%r9, %r85, %r29;
	ld.global.u32 	%r89, [%rd4];
	mov.b32 	%r92, 0;
	@%p2 bra 	$L__BB0_5;
	mul.wide.u32 	%rd12, %r9, 4;
	add.s64 	%rd13, %rd2, %rd12;
	add.s64 	%rd52, %rd13, 16;
	mov.u32 	%r86, %r85;
	mov.u32 	%r87, %r5;
$L__BB0_4:
	.pragma "nounroll";
	ld.global.u32 	%r36, [%rd52+-16];
	mul.wide.s32 	%rd14, %r86, 4;
	add.s64 	%rd15, %rd1, %rd14;
	ld.global.u32 	%r37, [%rd15];
	mad.lo.s32 	%r38, %r37, %r36, %r89;
	st.global.u32 	[%rd4], %r38;
	ld.global.u32 	%r39, [%rd52+-12];
	mul.wide.s32 	%rd16, %r30, 4;
	add.s64 	%rd17, %rd15, %rd16;
	ld.global.u32 	%r40, [%rd17];
	mad.lo.s32 	%r41, %r40, %r39, %r38;
	st.global.u32 	[%rd4], %r41;
	ld.global.u32 	%r42, [%rd52+-8];
	add.s64 	%rd18, %rd17, %rd16;
	ld.global.u32 	%r43, [%rd18];
	mad.lo.s32 	%r44, %r43, %r42, %r41;
	st.global.u32 	[%rd4], %r44;
	ld.global.u32 	%r45, [%rd52+-4];
	add.s64 	%rd19, %rd18, %rd16;
	ld.global.u32 	%r46, [%rd19];
	mad.lo.s32 	%r47, %r46, %r45, %r44;
	st.global.u32 	[%rd4], %r47;
	ld.global.u32 	%r48, [%rd52];
	add.s64 	%rd20, %rd19, %rd16;
	ld.global.u32 	%r49, [%rd20];
	mad.lo.s32 	%r50, %r49, %r48, %r47;
	st.global.u32 	[%rd4], %r50;
	ld.global.u32 	%r51, [%rd52+4];
	add.s64 	%rd21, %rd20, %rd16;
	ld.global.u32 	%r52, [%rd21];
	mad.lo.s32 	%r53, %r52, %r51, %r50;
	st.global.u32 	[%rd4], %r53;
	ld.global.u32 	%r54, [%rd52+8];
	add.s64 	%rd22, %rd21, %rd16;
	ld.global.u32 	%r55, [%rd22];
	mad.lo.s32 	%r56, %r55, %r54, %r53;
	st.global.u32 	[%rd4], %r56;
	ld.global.u32 	%r57, [%rd52+12];
	add.s64 	%rd23, %rd22, %rd16;
	ld.global.u32 	%r58, [%rd23];
	mad.lo.s32 	%r89, %r58, %r57, %r56;
	st.global.u32 	[%rd4], %r89;
	add.s32 	%r87, %r87, 8;
	add.s32 	%r86, %r86, %r6;
	add.s64 	%rd52, %rd52, 32;
	setp.ne.s32 	%p3, %r87, 0;
	mov.u32 	%r92, %r3;
	@%p3 bra 	$L__BB0_4;
$L__BB0_5:
	setp.eq.s32 	%p4, %r1, 0;
	@%p4 bra 	$L__BB0_13;
	add.s32 	%r59, %r1, -1;
	setp.lt.u32 	%p5, %r59, 3;
	@%p5 bra 	$L__BB0_8;
	add.s32 	%r60, %r92, %r9;
	mul.wide.u32 	%rd24, %r60, 4;
	add.s64 	%rd25, %rd2, %rd24;
	ld.global.u32 	%r61, [%rd25];
	mad.lo.s32 	%r62, %r92, %r30, %r85;
	mul.wide.s32 	%rd26, %r62, 4;
	add.s64 	%rd27, %rd1, %rd26;
	ld.global.u32 	%r63, [%rd27];
	mad.lo.s32 	%r64, %r63, %r61, %r89;
	st.global.u32 	[%rd4], %r64;
	cvt.u64.u32 	%rd28, %r9;
	cvt.u64.u32 	%rd29, %r92;
	add.s64 	%rd30, %rd29, %rd28;
	shl.b64 	%rd31, %rd30, 2;
	add.s64 	%rd32, %rd2, %rd31;
	ld.global.u32 	%r65, [%rd32+4];
	add.s64 	%rd34, %rd27, %rd46;
	ld.global.u32 	%r66, [%rd34];
	mad.lo.s32 	%r67, %r66, %r65, %r64;
	st.global.u32 	[%rd4], %r67;
	ld.global.u32 	%r68, [%rd32+8];
	add.s64 	%rd35, %rd34, %rd46;
	ld.global.u32 	%r69, [%rd35];
	mad.lo.s32 	%r70, %r69, %r68, %r67;
	st.global.u32 	[%rd4], %r70;
	ld.global.u32 	%r71, [%rd32+12];
	add.s64 	%rd36, %rd35, %rd46;
	ld.global.u32 	%r72, [%rd36];
	mad.lo.s32 	%r89, %r72, %r71, %r70;
	st.global.u32 	[%rd4], %r89;
	add.s32 	%r92, %r92, 4;
$L__BB0_8:
	setp.eq.s32 	%p6, %r2, 0;
	@%p6 bra 	$L__BB0_13;
	setp.eq.s32 	%p7, %r2, 1;
	@%p7 bra 	$L__BB0_11;
	add.s32 	%r73, %r92, %r9;
	mul.wide.u32 	%rd37, %r73, 4;
	add.s64 	%rd38, %rd2, %rd37;
	ld.global.u32 	%r74, [%rd38];
	mad.lo.s32 	%r75, %r92, %r30, %r85;
	mul.wide.s32 	%rd39, %r75, 4;
	add.s64 	%rd40, %rd1, %rd39;
	ld.global.u32 	%r76, [%rd40];
	mad.lo.s32 	%r77, %r76, %r74, %r89;
	st.global.u32 	[%rd4], %r77;
	cvt.u64.u32 	%rd41, %r9;
	cvt.u64.u32 	%rd42, %r92;
	add.s64 	%rd43, %rd42, %rd41;
	shl.b64 	%rd44, %rd43, 2;
	add.s64 	%rd45, %rd2, %rd44;
	ld.global.u32 	%r78, [%rd45+4];
	add.s64 	%rd47, %rd40, %rd46;
	ld.global.u32 	%r79, [%rd47];
	mad.lo.s32 	%r89, %r79, %r78, %r77;
	st.global.u32 	[%rd4], %r89;
	add.s32 	%r92, %r92, 2;
$L__BB0_11:
	setp.eq.s32 	%p8, %r4, 0;
	@%p8 bra 	$L__BB0_13;
	add.s32 	%r80, %r92, %r9;
	mul.wide.u32 	%rd48, %r80, 4;
	add.s64 	%rd49, %rd2, %rd48;
	ld.global.u32 	%r81, [%rd49];
	mad.lo.s32 	%r82, %r92, %r30, %r85;
	mul.wide.s32 	%rd50, %r82, 4;
	add.s64 	%rd51, %rd1, %rd50;
	ld.global.u32 	%r83, [%rd51];
	mad.lo.s32 	%r84, %r83, %r81, %r89;
	st.global.u32 	[%rd4], %r84;
$L__BB0_13:
	add.s32 	%r85, %r85, 1;
	setp.ne.s32 	%p9, %r85, %r28;
	@%p9 bra 	$L__BB0_2;
$L__BB0_14:
	ret;

}


// ===== COMPILED SASS (sm_100) =====

	.target	sm_100

	.elftype	@"ET_EXEC"


//--------------------- .note.nv.tkinfo           --------------------------
	.section	.note.nv.tkinfo,"",@"SHT_NOTE"
	.sectionflags	@"SHF_NOTE_NV_TKINFO"
	.tkinfo
        /*0018*/ 	.word	0x00000002
        /*0030*/ 	.string	""
        /*0030*/ 	.string	"ptxas"
        /*0030*/ 	.string	"Cuda compilation tools, release 13.0, V13.0.88"
        /*0030*/ 	.string	"Build cuda_13.0.r13.0/compiler.36424714_0"
        /*0030*/ 	.string	"-arch sm_100 -m 64 "



//--------------------- .note.nv.cuinfo           --------------------------
	.section	.note.nv.cuinfo,"",@"SHT_NOTE"
	.sectionflags	@"SHF_NOTE_NV_CUINFO"
        /*0018*/ 	.short	0x0002
        /*001a*/ 	.short	0x0064
        /*001c*/ 	.short	0x0082
	.zero		2


//--------------------- .nv.info                  --------------------------
	.section	.nv.info,"",@"SHT_CUDA_INFO"
	.align	4


	//----- nvinfo : EIATTR_REGCOUNT
	.align		4
        /*0000*/ 	.byte	0x04, 0x2f
        /*0002*/ 	.short	(.L_1 - .L_0)
	.align		4
.L_0:
        /*0004*/ 	.word	index@(_Z9matrixmulPiS_S_iii)
        /*0008*/ 	.word	0x0000001c


	//----- nvinfo : EIATTR_FRAME_SIZE
	.align		4
.L_1:
        /*000c*/ 	.byte	0x04, 0x11
        /*000e*/ 	.short	(.L_3 - .L_2)
	.align		4
.L_2:
        /*0010*/ 	.word	index@(_Z9matrixmulPiS_S_iii)
        /*0014*/ 	.word	0x00000000


	//----- nvinfo : EIATTR_MIN_STACK_SIZE
	.align		4
.L_3:
        /*0018*/ 	.byte	0x04, 0x12
        /*001a*/ 	.short	(.L_5 - .L_4)
	.align		4
.L_4:
        /*001c*/ 	.word	index@(_Z9matrixmulPiS_S_iii)
        /*0020*/ 	.word	0x00000000
.L_5:


//--------------------- .nv.compat                --------------------------
	.section	.nv.compat,"",@"SHT_CUDA_COMPAT_INFO"
	.align	4
        /*0000*/ 	.byte	0x02, 0x09, 0x00, 0x00, 0x02, 0x02, 0x01, 0x00, 0x02, 0x05, 0x05, 0x00, 0x03, 0x07, 0x01, 0x01
        /*0010*/ 	.byte	0x02, 0x03, 0x00, 0x00, 0x02, 0x06, 0x01, 0x00, 0x04, 0x0b, 0x08, 0x00, 0x09, 0x00, 0x00, 0x00
        /*0020*/ 	.byte	0x00, 0x00, 0x00, 0x00


//--------------------- .nv.info._Z9matrixmulPiS_S_iii --------------------------
	.section	.nv.info._Z9matrixmulPiS_S_iii,"",@"SHT_CUDA_INFO"
	.sectionflags	@""
	.align	4


	//----- nvinfo : EIATTR_CUDA_API_VERSION
	.align		4
        /*0000*/ 	.byte	0x04, 0x37
        /*0002*/ 	.short	(.L_7 - .L_6)
.L_6:
        /*0004*/ 	.word	0x00000082


	//----- nvinfo : EIATTR_KPARAM_INFO
	.align		4
.L_7:
        /*0008*/ 	.byte	0x04, 0x17
        /*000a*/ 	.short	(.L_9 - .L_8)
.L_8:
        /*000c*/ 	.word	0x00000000
        /*0010*/ 	.short	0x0005
        /*0012*/ 	.short	0x0020
        /*0014*/ 	.byte	0x00, 0xf0, 0x11, 0x00


	//----- nvinfo : EIATTR_KPARAM_INFO
	.align		4
.L_9:
        /*0018*/ 	.byte	0x04, 0x17
        /*001a*/ 	.short	(.L_11 - .L_10)
.L_10:
        /*001c*/ 	.word	0x00000000
        /*0020*/ 	.short	0x0004
        /*0022*/ 	.short	0x001c
        /*0024*/ 	.byte	0x00, 0xf0, 0x11, 0x00


	//----- nvinfo : EIATTR_KPARAM_INFO
	.align		4
.L_11:
        /*0028*/ 	.byte	0x04, 0x17
        /*002a*/ 	.short	(.L_13 - .L_12)
.L_12:
        /*002c*/ 	.word	0x00000000
        /*0030*/ 	.short	0x0003
        /*0032*/ 	.short	0x0018
        /*0034*/ 	.byte	0x00, 0xf0, 0x11, 0x00


	//----- nvinfo : EIATTR_KPARAM_INFO
	.align		4
.L_13:
        /*0038*/ 	.byte	0x04, 0x17
        /*003a*/ 	.short	(.L_15 - .L_14)
.L_14:
        /*003c*/ 	.word	0x00000000
        /*0040*/ 	.short	0x0002
        /*0042*/ 	.short	0x0010
        /*0044*/ 	.byte	0x00, 0xf5, 0x21, 0x00


	//----- nvinfo : EIATTR_KPARAM_INFO
	.align		4
.L_15:
        /*0048*/ 	.byte	0x04, 0x17
        /*004a*/ 	.short	(.L_17 - .L_16)
.L_16:
        /*004c*/ 	.word	0x00000000
        /*0050*/ 	.short	0x0001
        /*0052*/ 	.short	0x0008
        /*0054*/ 	.byte	0x00, 0xf5, 0x21, 0x00


	//----- nvinfo : EIATTR_KPARAM_INFO
	.align		4
.L_17:
        /*0058*/ 	.byte	0x04, 0x17
        /*005a*/ 	.short	(.L_19 - .L_18)
.L_18:
        /*005c*/ 	.word	0x00000000
        /*0060*/ 	.short	0x0000
        /*0062*/ 	.short	0x0000
        /*0064*/ 	.byte	0x00, 0xf5, 0x21, 0x00


	//----- nvinfo : EIATTR_SPARSE_MMA_MASK
	.align		4
.L_19:
        /*0068*/ 	.byte	0x03, 0x50
        /*006a*/ 	.short	0x0000


	//----- nvinfo : EIATTR_MAXREG_COUNT
	.align		4
        /*006c*/ 	.byte	0x03, 0x1b
        /*006e*/ 	.short	0x00ff


	//----- nvinfo : EIATTR_MERCURY_ISA_VERSION
	.align		4
        /*0070*/ 	.byte	0x03, 0x5f
        /*0072*/ 	.short	0x0101


	//----- nvinfo : EIATTR_VRC_CTA_INIT_COUNT
	.align		4
        /*0074*/ 	.byte	0x02, 0x4a
	.zero		1
	.zero		1


	//----- nvinfo : EIATTR_EXIT_INSTR_OFFSETS
	.align		4
        /*0078*/ 	.byte	0x04, 0x1c
        /*007a*/ 	.short	(.L_21 - .L_20)


	//   ....[0]....
.L_20:
        /*007c*/ 	.word	0x00000040


	//   ....[1]....
        /*0080*/ 	.word	0x00000ac0


	//----- nvinfo : EIATTR_CBANK_PARAM_SIZE
	.align		4
.L_21:
        /*0084*/ 	.byte	0x03, 0x19
        /*0086*/ 	.short	0x0024


	//----- nvinfo : EIATTR_PARAM_CBANK
	.align		4
        /*0088*/ 	.byte	0x04, 0x0a
        /*008a*/ 	.short	(.L_23 - .L_22)
	.align		4
.L_22:
        /*008c*/ 	.word	index@(.nv.constant0._Z9matrixmulPiS_S_iii)
        /*0090*/ 	.short	0x0380
        /*0092*/ 	.short	0x0024


	//----- nvinfo : EIATTR_SW_WAR
	.align		4
.L_23:
        /*0094*/ 	.byte	0x04, 0x36
        /*0096*/ 	.short	(.L_25 - .L_24)
.L_24:
        /*0098*/ 	.word	0x00000008
.L_25:


//--------------------- .nv.callgraph             --------------------------
	.section	.nv.callgraph,"",@"SHT_CUDA_CALLGRAPH"
	.align	4
	.sectionentsize	8
	.align		4
        /*0000*/ 	.word	0x00000000
	.align		4
        /*0004*/ 	.word	0xffffffff
	.align		4
        /*0008*/ 	.word	0x00000000
	.align		4
        /*000c*/ 	.word	0xfffffffe
	.align		4
        /*0010*/ 	.word	0x00000000
	.align		4
        /*0014*/ 	.word	0xfffffffd
	.align		4
        /*0018*/ 	.word	0x00000000
	.align		4
        /*001c*/ 	.word	0xfffffffc


//--------------------- .text._Z9matrixmulPiS_S_iii --------------------------
	.section	.text._Z9matrixmulPiS_S_iii,"ax",@progbits
	.align	128
        .global         _Z9matrixmulPiS_S_iii
        .type           _Z9matrixmulPiS_S_iii,@function
        .size           _Z9matrixmulPiS_S_iii,(.L_x_7 - _Z9matrixmulPiS_S_iii)
        .other          _Z9matrixmulPiS_S_iii,@"STO_CUDA_ENTRY STV_DEFAULT"
_Z9matrixmulPiS_S_iii:
.text._Z9matrixmulPiS_S_iii:
[----:B------:R-:W-:Y:S08]  /*0000*/  LDC R1, c[0x0][0x37c] ;  /* 0x0000df00ff017b82 */ /* 0x000ff00000000800 */
[----:B------:R-:W0:Y:S02]  /*0010*/  LDC.64 R2, c[0x0][0x398] ;  /* 0x0000e600ff027b82 */ /* 0x000e240000000a00 */
[----:B0-----:R-:W-:-:S04]  /*0020*/  VIMNMX R0, PT, PT, R2, R3, PT ;  /* 0x0000000302007248 */ /* 0x001fc80003fe0100 */
[----:B------:R-:W-:-:S13]  /*0030*/  ISETP.GE.AND P0, PT, R0, 0x1, PT ;  /* 0x000000010000780c */ /* 0x000fda0003f06270 */
[----:B------:R-:W-:Y:S05]  /*0040*/  @!P0 EXIT ;  /* 0x000000000000894d */ /* 0x000fea0003800000 */
[----:B------:R-:W0:Y:S01]  /*0050*/  I2F.U32.RP R0, R2 ;  /* 0x0000000200007306 */ /* 0x000e220000209000 */
[----:B------:R-:W1:Y:S01]  /*0060*/  S2R R7, SR_TID.X ;  /* 0x0000000000077919 */ /* 0x000e620000002100 */
[----:B------:R-:W-:Y:S01]  /*0070*/  ISETP.NE.U32.AND P1, PT, R2, RZ, PT ;  /* 0x000000ff0200720c */ /* 0x000fe20003f25070 */
[----:B------:R-:W2:Y:S01]  /*0080*/  LDCU.64 UR8, c[0x0][0x358] ;  /* 0x00006b00ff0877ac */ /* 0x000ea20008000a00 */
[C---:B------:R-:W-:Y:S02]  /*0090*/  LOP3.LUT R20, R3.reuse, 0x7, RZ, 0xc0, !PT ;  /* 0x0000000703147812 */ /* 0x040fe400078ec0ff */
[----:B------:R-:W-:Y:S01]  /*00a0*/  LOP3.LUT R6, R3, 0x3, RZ, 0xc0, !PT ;  /* 0x0000000303067812 */ /* 0x000fe200078ec0ff */
[----:B------:R-:W-:Y:S01]  /*00b0*/  UMOV UR4, URZ ;  /* 0x000000ff00047c82 */ /* 0x000fe20008000000 */
[----:B0-----:R-:W0:Y:S02]  /*00c0*/  MUFU.RCP R0, R0 ;  /* 0x0000000000007308 */ /* 0x001e240000001000 */
[----:B0-----:R-:W-:-:S02]  /*00d0*/  IADD3 R4, PT, PT, R0, 0xffffffe, RZ ;  /* 0x0ffffffe00047810 */ /* 0x001fc40007ffe0ff */
[----:B------:R-:W-:-:S04]  /*00e0*/  LOP3.LUT R0, R3, 0x7ffffff8, RZ, 0xc0, !PT ;  /* 0x7ffffff803007812 */ /* 0x000fc800078ec0ff */
[----:B------:R0:W3:Y:S01]  /*00f0*/  F2I.FTZ.U32.TRUNC.NTZ R5, R4 ;  /* 0x0000000400057305 */ /* 0x0000e2000021f000 */
[----:B------:R-:W-:Y:S01]  /*0100*/  IADD3 R8, PT, PT, -R0, RZ, RZ ;  /* 0x000000ff00087210 */ /* 0x000fe20007ffe1ff */
[----:B0-----:R-:W-:Y:S01]  /*0110*/  HFMA2 R4, -RZ, RZ, 0, 0 ;  /* 0x00000000ff047431 */ /* 0x001fe200000001ff */
[----:B---3--:R-:W-:-:S05]  /*0120*/  IADD3 R9, PT, PT, RZ, -R5, RZ ;  /* 0x80000005ff097210 */ /* 0x008fca0007ffe0ff */
[----:B------:R-:W-:-:S04]  /*0130*/  IMAD R9, R9, R2, RZ ;  /* 0x0000000209097224 */ /* 0x000fc800078e02ff */
[----:B------:R-:W-:-:S06]  /*0140*/  IMAD.HI.U32 R5, R5, R9, R4 ;  /* 0x0000000905057227 */ /* 0x000fcc00078e0004 */
[----:B-1----:R-:W-:-:S05]  /*0150*/  IMAD.HI.U32 R5, R5, R7, RZ ;  /* 0x0000000705057227 */ /* 0x002fca00078e00ff */
[----:B------:R-:W-:-:S05]  /*0160*/  IADD3 R5, PT, PT, -R5, RZ, RZ ;  /* 0x000000ff05057210 */ /* 0x000fca0007ffe1ff */
[----:B------:R-:W-:-:S05]  /*0170*/  IMAD R7, R2, R5, R7 ;  /* 0x0000000502077224 */ /* 0x000fca00078e0207 */
[----:B------:R-:W-:-:S13]  /*0180*/  ISETP.GE.U32.AND P0, PT, R7, R2, PT ;  /* 0x000000020700720c */ /* 0x000fda0003f06070 */
[----:B------:R-:W-:-:S04]  /*0190*/  @P0 IADD3 R7, PT, PT, R7, -R2, RZ ;  /* 0x8000000207070210 */ /* 0x000fc80007ffe0ff */
[----:B------:R-:W-:-:S13]  /*01a0*/  ISETP.GE.U32.AND P0, PT, R7, R2, PT ;  /* 0x000000020700720c */ /* 0x000fda0003f06070 */
[-C--:B------:R-:W-:Y:S02]  /*01b0*/  @P0 IADD3 R7, PT, PT, R7, -R2.reuse, RZ ;  /* 0x8000000207070210 */ /* 0x080fe40007ffe0ff */
[----:B--2---:R-:W-:-:S07]  /*01c0*/  @!P1 LOP3.LUT R7, RZ, R2, RZ, 0x33, !PT ;  /* 0x00000002ff079212 */ /* 0x004fce00078e33ff */
.L_x_5:
[----:B0-----:R-:W0:Y:S01]  /*01d0*/  LDC R10, c[0x0][0x3a0] ;  /* 0x0000e800ff0a7b82 */ /* 0x001e220000000800 */
[----:B-1----:R-:W1:Y:S07]  /*01e0*/  LDCU UR11, c[0x0][0x39c] ;  /* 0x00007380ff0b77ac */ /* 0x002e6e0008000800 */
[----:B--23--:R-:W2:Y:S01]  /*01f0*/  LDC.64 R2, c[0x0][0x390] ;  /* 0x0000e400ff027b82 */ /* 0x00cea20000000a00 */
[----:B0-----:R-:W-:-:S04]  /*0200*/  IMAD R5, R10, UR4, R7 ;  /* 0x000000040a057c24 */ /* 0x001fc8000f8e0207 */
[----:B--2---:R-:W-:-:S05]  /*0210*/  IMAD.WIDE R2, R5, 0x4, R2 ;  /* 0x0000000405027825 */ /* 0x004fca00078e0202 */
[----:B-----5:R0:W5:Y:S01]  /*0220*/  LDG.E R9, desc[UR8][R2.64] ;  /* 0x0000000802097981 */ /* 0x020162000c1e1900 */
[----:B-1----:R-:W-:Y:S01]  /*0230*/  UISETP.GE.U32.AND UP0, UPT, UR11, 0x8, UPT ;  /* 0x000000080b00788c */ /* 0x002fe2000bf06070 */
[----:B------:R-:W-:Y:S01]  /*0240*/  MOV R5, RZ ;  /* 0x000000ff00057202 */ /* 0x000fe20000000f00 */
[----:B------:R-:W-:-:S07]  /*0250*/  UIMAD UR10, UR4, UR11, URZ ;  /* 0x0000000b040a72a4 */ /* 0x000fce000f8e02ff */
[----:B0-----:R-:W-:Y:S05]  /*0260*/  BRA.U !UP0, `(.L_x_0) ;  /* 0x0000000108e07547 */ /* 0x001fea000b800000 */
[----:B------:R-:W0:Y:S01]  /*0270*/  LDCU.64 UR6, c[0x0][0x380] ;  /* 0x00007000ff0677ac */ /* 0x000e220008000a00 */
[----:B------:R-:W-:Y:S02]  /*0280*/  MOV R13, UR4 ;  /* 0x00000004000d7c02 */ /* 0x000fe40008000f00 */
[----:B------:R-:W-:Y:S01]  /*0290*/  MOV R11, R8 ;  /* 0x00000008000b7202 */ /* 0x000fe20000000f00 */
[----:B0-----:R-:W-:-:S04]  /*02a0*/  UIMAD.WIDE.U32 UR6, UR10, 0x4, UR6 ;  /* 0x000000040a0678a5 */ /* 0x001fc8000f8e0006 */
[----:B------:R-:W-:-:S04]  /*02b0*/  UIADD3 UR5, UP0, UPT, UR6, 0x10, URZ ;  /* 0x0000001006057890 */ /* 0x000fc8000ff1e0ff */
[----:B------:R-:W-:Y:S02]  /*02c0*/  UIADD3.X UR6, UPT, UPT, URZ, UR7, URZ, UP0, !UPT ;  /* 0x00000007ff067290 */ /* 0x000fe400087fe4ff */
[----:B------:R-:W-:-:S04]  /*02d0*/  MOV R4, UR5 ;  /* 0x0000000500047c02 */ /* 0x000fc80008000f00 */
[----:B------:R-:W-:-:S07]  /*02e0*/  MOV R5, UR6 ;  /* 0x0000000600057c02 */ /* 0x000fce0008000f00 */
.L_x_1:
[----:B------:R-:W0:Y:S01]  /*02f0*/  LDC.64 R14, c[0x0][0x388] ;  /* 0x0000e200ff0e7b82 */ /* 0x000e220000000a00 */
[----:B------:R-:W2:Y:S01]  /*0300*/  LDG.E R12, desc[UR8][R4.64+-0x10] ;  /* 0xfffff008040c7981 */ /* 0x000ea2000c1e1900 */
[----:B0-----:R-:W-:-:S05]  /*0310*/  IMAD.WIDE R14, R13, 0x4, R14 ;  /* 0x000000040d0e7825 */ /* 0x001fca00078e020e */
[----:B------:R-:W2:Y:S02]  /*0320*/  LDG.E R16, desc[UR8][R14.64] ;  /* 0x000000080e107981 */ /* 0x000ea4000c1e1900 */
[----:B-12--5:R-:W-:Y:S02]  /*0330*/  IMAD R9, R12, R16, R9 ;  /* 0x000000100c097224 */ /* 0x026fe400078e0209 */
[----:B------:R-:W-:-:S03]  /*0340*/  IMAD.WIDE R16, R10, 0x4, R14 ;  /* 0x000000040a107825 */ /* 0x000fc600078e020e */
[----:B------:R0:W-:Y:S04]  /*0350*/  STG.E desc[UR8][R2.64], R9 ;  /* 0x0000000902007986 */ /* 0x0001e8000c101908 */
[----:B------:R-:W2:Y:S04]  /*0360*/  LDG.E R12, desc[UR8][R4.64+-0xc] ;  /* 0xfffff408040c7981 */ /* 0x000ea8000c1e1900 */
[----:B------:R-:W2:Y:S02]  /*0370*/  LDG.E R18, desc[UR8][R16.64] ;  /* 0x0000000810127981 */ /* 0x000ea4000c1e1900 */
[----:B--2---:R-:W-:-:S02]  /*0380*/  IMAD R21, R12, R18, R9 ;  /* 0x000000120c157224 */ /* 0x004fc400078e0209 */
[----:B------:R-:W-:-:S03]  /*0390*/  IMAD.WIDE R18, R10, 0x4, R16 ;  /* 0x000000040a127825 */ /* 0x000fc600078e0210 */
[----:B------:R1:W-:Y:S04]  /*03a0*/  STG.E desc[UR8][R2.64], R21 ;  /* 0x0000001502007986 */ /* 0x0003e8000c101908 */
[----:B------:R-:W2:Y:S04]  /*03b0*/  LDG.E R12, desc[UR8][R4.64+-0x8] ;  /* 0xfffff808040c7981 */ /* 0x000ea8000c1e1900 */
[----:B------:R-:W2:Y:S01]  /*03c0*/  LDG.E R22, desc[UR8][R18.64] ;  /* 0x0000000812167981 */ /* 0x000ea2000c1e1900 */
[----:B------:R-:W-:-:S04]  /*03d0*/  IMAD.WIDE R14, R10, 0x4, R18 ;  /* 0x000000040a0e7825 */ /* 0x000fc800078e0212 */
[----:B--2---:R-:W-:-:S05]  /*03e0*/  IMAD R23, R12, R22, R21 ;  /* 0x000000160c177224 */ /* 0x004fca00078e0215 */
[----:B------:R2:W-:Y:S04]  /*03f0*/  STG.E desc[UR8][R2.64], R23 ;  /* 0x0000001702007986 */ /* 0x0005e8000c101908 */
[----:B------:R-:W3:Y:S04]  /*0400*/  LDG.E R12, desc[UR8][R4.64+-0x4] ;  /* 0xfffffc08040c7981 */ /* 0x000ee8000c1e1900 */
[----:B0-----:R-:W3:Y:S01]  /*0410*/  LDG.E R9, desc[UR8][R14.64] ;  /* 0x000000080e097981 */ /* 0x001ee2000c1e1900 */
[----:B------:R-:W-:-:S04]  /*0420*/  IMAD.WIDE R16, R10, 0x4, R14 ;  /* 0x000000040a107825 */ /* 0x000fc800078e020e */
[----:B---3--:R-:W-:-:S05]  /*0430*/  IMAD R9, R12, R9, R23 ;  /* 0x000000090c097224 */ /* 0x008fca00078e0217 */
[----:B------:R0:W-:Y:S04]  /*0440*/  STG.E desc[UR8][R2.64], R9 ;  /* 0x0000000902007986 */ /* 0x0001e8000c101908 */
[----:B------:R-:W3:Y:S04]  /*0450*/  LDG.E R12, desc[UR8][R4.64] ;  /* 0x00000008040c7981 */ /* 0x000ee8000c1e1900 */
[----:B-1----:R-:W3:Y:S01]  /*0460*/  LDG.E R21, desc[UR8][R16.64] ;  /* 0x0000000810157981 */ /* 0x002ee2000c1e1900 */
[----:B------:R-:W-:-:S04]  /*0470*/  IMAD.WIDE R18, R10, 0x4, R16 ;  /* 0x000000040a127825 */ /* 0x000fc800078e0210 */
[----:B---3--:R-:W-:-:S05]  /*0480*/  IMAD R21, R12, R21, R9 ;  /* 0x000000150c157224 */ /* 0x008fca00078e0209 */
[----:B------:R1:W-:Y:S04]  /*0490*/  STG.E desc[UR8][R2.64], R21 ;  /* 0x0000001502007986 */ /* 0x0003e8000c101908 */
[----:B------:R-:W2:Y:S04]  /*04a0*/  LDG.E R12, desc[UR8][R4.64+0x4] ;  /* 0x00000408040c7981 */ /* 0x000ea8000c1e1900 */
[----:B------:R-:W2:Y:S01]  /*04b0*/  LDG.E R22, desc[UR8][R18.64] ;  /* 0x0000000812167981 */ /* 0x000ea2000c1e1900 */
[----:B------:R-:W-:-:S04]  /*04c0*/  IMAD.WIDE R14, R10, 0x4, R18 ;  /* 0x000000040a0e7825 */ /* 0x000fc800078e0212 */
[----:B--2---:R-:W-:-:S05]  /*04d0*/  IMAD R23, R12, R22, R21 ;  /* 0x000000160c177224 */ /* 0x004fca00078e0215 */
[----:B------:R1:W-:Y:S04]  /*04e0*/  STG.E desc[UR8][R2.64], R23 ;  /* 0x0000001702007986 */ /* 0x0003e8000c101908 */
[----:B------:R-:W2:Y:S04]  /*04f0*/  LDG.E R12, desc[UR8][R4.64+0x8] ;  /* 0x00000808040c7981 */ /* 0x000ea8000c1e1900 */
[----:B0-----:R-:W2:Y:S01]  /*0500*/  LDG.E R9, desc[UR8][R14.64] ;  /* 0x000000080e097981 */ /* 0x001ea2000c1e1900 */
[----:B------:R-:W-:Y:S01]  /*0510*/  IMAD.WIDE R16, R10, 0x4, R14 ;  /* 0x000000040a107825 */ /* 0x000fe200078e020e */
[----:B------:R-:W-:-:S03]  /*0520*/  IADD3 R11, PT, PT, R11, 0x8, RZ ;  /* 0x000000080b0b7810 */ /* 0x000fc60007ffe0ff */
[----:B--2---:R-:W-:-:S05]  /*0530*/  IMAD R25, R12, R9, R23 ;  /* 0x000000090c197224 */ /* 0x004fca00078e0217 */
[----:B------:R1:W-:Y:S04]  /*0540*/  STG.E desc[UR8][R2.64], R25 ;  /* 0x0000001902007986 */ /* 0x0003e8000c101908 */
[----:B------:R-:W2:Y:S04]  /*0550*/  LDG.E R16, desc[UR8][R16.64] ;  /* 0x0000000810107981 */ /* 0x000ea8000c1e1900 */
[----:B------:R0:W2:Y:S01]  /*0560*/  LDG.E R12, desc[UR8][R4.64+0xc] ;  /* 0x00000c08040c7981 */ /* 0x0000a2000c1e1900 */
[----:B------:R-:W-:Y:S02]  /*0570*/  ISETP.NE.AND P0, PT, R11, RZ, PT ;  /* 0x000000ff0b00720c */ /* 0x000fe40003f05270 */
[----:B------:R-:W-:-:S02]  /*0580*/  LEA R13, R10, R13, 0x3 ;  /* 0x0000000d0a0d7211 */ /* 0x000fc400078e18ff */
[----:B0-----:R-:W-:-:S04]  /*0590*/  IADD3 R4, P1, PT, R4, 0x20, RZ ;  /* 0x0000002004047810 */ /* 0x001fc80007f3e0ff */
[----:B------:R-:W-:Y:S01]  /*05a0*/  IADD3.X R5, PT, PT, RZ, R5, RZ, P1, !PT ;  /* 0x00000005ff057210 */ /* 0x000fe20000ffe4ff */
[----:B--2---:R-:W-:-:S05]  /*05b0*/  IMAD R9, R12, R16, R25 ;  /* 0x000000100c097224 */ /* 0x004fca00078e0219 */
[----:B------:R1:W-:Y:S01]  /*05c0*/  STG.E desc[UR8][R2.64], R9 ;  /* 0x0000000902007986 */ /* 0x0003e2000c101908 */
[----:B------:R-:W-:Y:S05]  /*05d0*/  @P0 BRA `(.L_x_1) ;  /* 0xfffffffc00440947 */ /* 0x000fea000383ffff */
[----:B------:R-:W-:-:S07]  /*05e0*/  MOV R5, R0 ;  /* 0x0000000000057202 */ /* 0x000fce0000000f00 */
.L_x_0:
[----:B------:R-:W-:-:S13]  /*05f0*/  ISETP.NE.AND P0, PT, R20, RZ, PT ;  /* 0x000000ff1400720c */ /* 0x000fda0003f05270 */
[----:B------:R-:W-:Y:S05]  /*0600*/  @!P0 BRA `(.L_x_2) ;  /* 0x00000004001c8947 */ /* 0x000fea0003800000 */
[----:B------:R-:W-:Y:S02]  /*0610*/  IADD3 R4, PT, PT, R20, -0x1, RZ ;  /* 0xffffffff14047810 */ /* 0x000fe40007ffe0ff */
[----:B------:R-:W-:Y:S02]  /*0620*/  ISETP.NE.AND P0, PT, R6, RZ, PT ;  /* 0x000000ff0600720c */ /* 0x000fe40003f05270 */
[----:B------:R-:W-:-:S13]  /*0630*/  ISETP.GE.U32.AND P1, PT, R4, 0x3, PT ;  /* 0x000000030400780c */ /* 0x000fda0003f26070 */
[----:B------:R-:W-:Y:S05]  /*0640*/  @!P1 BRA `(.L_x_3) ;  /* 0x00000000007c9947 */ /* 0x000fea0003800000 */
[----:B------:R-:W0:Y:S01]  /*0650*/  LDC.64 R16, c[0x0][0x380] ;  /* 0x0000e000ff107b82 */ /* 0x000e220000000a00 */
[C---:B------:R-:W-:Y:S01]  /*0660*/  IADD3 R11, PT, PT, R5.reuse, UR10, RZ ;  /* 0x0000000a050b7c10 */ /* 0x040fe2000fffe0ff */
[----:B------:R-:W-:-:S06]  /*0670*/  IMAD R13, R5, R10, UR4 ;  /* 0x00000004050d7e24 */ /* 0x000fcc000f8e020a */
[----:B------:R-:W2:Y:S01]  /*0680*/  LDC.64 R14, c[0x0][0x388] ;  /* 0x0000e200ff0e7b82 */ /* 0x000ea20000000a00 */
[----:B0-----:R-:W-:-:S06]  /*0690*/  IMAD.WIDE.U32 R16, R11, 0x4, R16 ;  /* 0x000000040b107825 */ /* 0x001fcc00078e0010 */
[----:B------:R-:W1:Y:S01]  /*06a0*/  LDG.E R16, desc[UR8][R16.64] ;  /* 0x0000000810107981 */ /* 0x000e62000c1e1900 */
[----:B--2---:R-:W-:Y:S02]  /*06b0*/  IMAD.WIDE R14, R13, 0x4, R14 ;  /* 0x000000040d0e7825 */ /* 0x004fe400078e020e */
[----:B------:R-:W0:Y:S03]  /*06c0*/  LDC.64 R12, c[0x0][0x380] ;  /* 0x0000e000ff0c7b82 */ /* 0x000e260000000a00 */
[----:B------:R-:W1:Y:S01]  /*06d0*/  LDG.E R4, desc[UR8][R14.64] ;  /* 0x000000080e047981 */ /* 0x000e62000c1e1900 */
[----:B------:R-:W-:-:S04]  /*06e0*/  IADD3 R11, P1, PT, R5, UR10, RZ ;  /* 0x0000000a050b7c10 */ /* 0x000fc8000ff3e0ff */
[----:B------:R-:W-:Y:S02]  /*06f0*/  IADD3.X R18, PT, PT, RZ, RZ, RZ, P1, !PT ;  /* 0x000000ffff127210 */ /* 0x000fe40000ffe4ff */
[----:B0-----:R-:W-:-:S04]  /*0700*/  LEA R12, P1, R11, R12, 0x2 ;  /* 0x0000000c0b0c7211 */ /* 0x001fc800078210ff */
[----:B------:R-:W-:Y:S01]  /*0710*/  LEA.HI.X R13, R11, R13, R18, 0x2, P1 ;  /* 0x0000000d0b0d7211 */ /* 0x000fe200008f1412 */
[----:B------:R-:W-:-:S04]  /*0720*/  IMAD.WIDE R18, R10, 0x4, R14 ;  /* 0x000000040a127825 */ /* 0x000fc800078e020e */
[----:B-1---5:R-:W-:-:S05]  /*0730*/  IMAD R9, R16, R4, R9 ;  /* 0x0000000410097224 */ /* 0x022fca00078e0209 */
[----:B------:R0:W-:Y:S04]  /*0740*/  STG.E desc[UR8][R2.64], R9 ;  /* 0x0000000902007986 */ /* 0x0001e8000c101908 */
[----:B------:R-:W2:Y:S04]  /*0750*/  LDG.E R11, desc[UR8][R18.64] ;  /* 0x00000008120b7981 */ /* 0x000ea8000c1e1900 */
[----:B------:R-:W2:Y:S01]  /*0760*/  LDG.E R4, desc[UR8][R12.64+0x4] ;  /* 0x000004080c047981 */ /* 0x000ea2000c1e1900 */
[----:B------:R-:W-:-:S04]  /*0770*/  IMAD.WIDE R14, R10, 0x4, R18 ;  /* 0x000000040a0e7825 */ /* 0x000fc800078e0212 */
[----:B--2---:R-:W-:-:S05]  /*0780*/  IMAD R11, R4, R11, R9 ;  /* 0x0000000b040b7224 */ /* 0x004fca00078e0209 */
[----:B------:R2:W-:Y:S04]  /*0790*/  STG.E desc[UR8][R2.64], R11 ;  /* 0x0000000b02007986 */ /* 0x0005e8000c101908 */
[----:B------:R-:W3:Y:S04]  /*07a0*/  LDG.E R4, desc[UR8][R12.64+0x8] ;  /* 0x000008080c047981 */ /* 0x000ee8000c1e1900 */
[----:B------:R-:W3:Y:S02]  /*07b0*/  LDG.E R16, desc[UR8][R14.64] ;  /* 0x000000080e107981 */ /* 0x000ee4000c1e1900 */
[----:B---3--:R-:W-:-:S02]  /*07c0*/  IMAD R21, R4, R16, R11 ;  /* 0x0000001004157224 */ /* 0x008fc400078e020b */
[----:B------:R-:W-:-:S03]  /*07d0*/  IMAD.WIDE R16, R10, 0x4, R14 ;  /* 0x000000040a107825 */ /* 0x000fc600078e020e */
[----:B------:R2:W-:Y:S04]  /*07e0*/  STG.E desc[UR8][R2.64], R21 ;  /* 0x0000001502007986 */ /* 0x0005e8000c101908 */
[----:B------:R-:W0:Y:S04]  /*07f0*/  LDG.E R4, desc[UR8][R12.64+0xc] ;  /* 0x00000c080c047981 */ /* 0x000e28000c1e1900 */
[----:B------:R-:W0:Y:S01]  /*0800*/  LDG.E R16, desc[UR8][R16.64] ;  /* 0x0000000810107981 */ /* 0x000e22000c1e1900 */
[----:B------:R-:W-:Y:S01]  /*0810*/  IADD3 R5, PT, PT, R5, 0x4, RZ ;  /* 0x0000000405057810 */ /* 0x000fe20007ffe0ff */
[----:B0-----:R-:W-:-:S05]  /*0820*/  IMAD R9, R4, R16, R21 ;  /* 0x0000001004097224 */ /* 0x001fca00078e0215 */
[----:B------:R2:W-:Y:S02]  /*0830*/  STG.E desc[UR8][R2.64], R9 ;  /* 0x0000000902007986 */ /* 0x0005e4000c101908 */
.L_x_3:
[----:B------:R-:W-:Y:S05]  /*0840*/  @!P0 BRA `(.L_x_2) ;  /* 0x00000000008c8947 */ /* 0x000fea0003800000 */
[----:B------:R-:W-:Y:S01]  /*0850*/  ISETP.NE.AND P0, PT, R6, 0x1, PT ;  /* 0x000000010600780c */ /* 0x000fe20003f05270 */
[----:B------:R-:W-:-:S12]  /*0860*/  ULOP3.LUT UP0, URZ, UR11, 0x1, URZ, 0xc0, !UPT ;  /* 0x000000010bff7892 */ /* 0x000fd8000f80c0ff */
[----:B------:R-:W-:Y:S05]  /*0870*/  @!P0 BRA `(.L_x_4) ;  /* 0x0000000000548947 */ /* 0x000fea0003800000 */
[----:B------:R-:W0:Y:S01]  /*0880*/  LDC.64 R12, c[0x0][0x380] ;  /* 0x0000e000ff0c7b82 */ /* 0x000e220000000a00 */
[C---:B------:R-:W-:Y:S01]  /*0890*/  IADD3 R17, PT, PT, R5.reuse, UR10, RZ ;  /* 0x0000000a05117c10 */ /* 0x040fe2000fffe0ff */
[----:B--2---:R-:W-:-:S06]  /*08a0*/  IMAD R11, R5, R10, UR4 ;  /* 0x00000004050b7e24 */ /* 0x004fcc000f8e020a */
[----:B------:R-:W2:Y:S01]  /*08b0*/  LDC.64 R14, c[0x0][0x388] ;  /* 0x0000e200ff0e7b82 */ /* 0x000ea20000000a00 */
[----:B0-----:R-:W-:-:S06]  /*08c0*/  IMAD.WIDE.U32 R16, R17, 0x4, R12 ;  /* 0x0000000411107825 */ /* 0x001fcc00078e000c */
[----:B------:R-:W3:Y:S01]  /*08d0*/  LDG.E R16, desc[UR8][R16.64] ;  /* 0x0000000810107981 */ /* 0x000ee2000c1e1900 */
[----:B--2---:R-:W-:Y:S02]  /*08e0*/  IMAD.WIDE R12, R11, 0x4, R14 ;  /* 0x000000040b0c7825 */ /* 0x004fe400078e020e */
[----:B------:R-:W0:Y:S03]  /*08f0*/  LDC.64 R14, c[0x0][0x380] ;  /* 0x0000e000ff0e7b82 */ /* 0x000e260000000a00 */
[----:B------:R-:W3:Y:S01]  /*0900*/  LDG.E R4, desc[UR8][R12.64] ;  /* 0x000000080c047981 */ /* 0x000ee2000c1e1900 */
[----:B------:R-:W-:-:S04]  /*0910*/  IADD3 R11, P0, PT, R5, UR10, RZ ;  /* 0x0000000a050b7c10 */ /* 0x000fc8000ff1e0ff */
[----:B------:R-:W-:Y:S02]  /*0920*/  IADD3.X R18, PT, PT, RZ, RZ, RZ, P0, !PT ;  /* 0x000000ffff127210 */ /* 0x000fe400007fe4ff */
[----:B0-----:R-:W-:-:S04]  /*0930*/  LEA R14, P0, R11, R14, 0x2 ;  /* 0x0000000e0b0e7211 */ /* 0x001fc800078010ff */
[----:B------:R-:W-:Y:S01]  /*0940*/  LEA.HI.X R15, R11, R15, R18, 0x2, P0 ;  /* 0x0000000f0b0f7211 */ /* 0x000fe200000f1412 */
[----:B------:R-:W-:-:S04]  /*0950*/  IMAD.WIDE R18, R10, 0x4, R12 ;  /* 0x000000040a127825 */ /* 0x000fc800078e020c */
[----:B---3-5:R-:W-:-:S05]  /*0960*/  IMAD R11, R16, R4, R9 ;  /* 0x00000004100b7224 */ /* 0x028fca00078e0209 */
[----:B------:R0:W-:Y:S04]  /*0970*/  STG.E desc[UR8][R2.64], R11 ;  /* 0x0000000b02007986 */ /* 0x0001e8000c101908 */
[----:B------:R-:W1:Y:S04]  /*0980*/  LDG.E R14, desc[UR8][R14.64+0x4] ;  /* 0x000004080e0e7981 */ /* 0x000e68000c1e1900 */
[----:B------:R-:W1:Y:S01]  /*0990*/  LDG.E R18, desc[UR8][R18.64] ;  /* 0x0000000812127981 */ /* 0x000e62000c1e1900 */
[----:B------:R-:W-:Y:S01]  /*09a0*/  IADD3 R5, PT, PT, R5, 0x2, RZ ;  /* 0x0000000205057810 */ /* 0x000fe20007ffe0ff */
[----:B-1----:R-:W-:-:S05]  /*09b0*/  IMAD R9, R14, R18, R11 ;  /* 0x000000120e097224 */ /* 0x002fca00078e020b */
[----:B------:R0:W-:Y:S02]  /*09c0*/  STG.E desc[UR8][R2.64], R9 ;  /* 0x0000000902007986 */ /* 0x0001e4000c101908 */
.L_x_4:
[----:B------:R-:W-:Y:S05]  /*09d0*/  BRA.U !UP0, `(.L_x_2) ;  /* 0x0000000108287547 */ /* 0x000fea000b800000 */
[----:B------:R-:W3:Y:S01]  /*09e0*/  LDC.64 R12, c[0x0][0x380] ;  /* 0x0000e000ff0c7b82 */ /* 0x000ee20000000a00 */
[C---:B0-2---:R-:W-:Y:S01]  /*09f0*/  IADD3 R11, PT, PT, R5.reuse, UR10, RZ ;  /* 0x0000000a050b7c10 */ /* 0x045fe2000fffe0ff */
[----:B------:R-:W-:-:S06]  /*0a00*/  IMAD R17, R5, R10, UR4 ;  /* 0x0000000405117e24 */ /* 0x000fcc000f8e020a */
[----:B------:R-:W0:Y:S01]  /*0a10*/  LDC.64 R14, c[0x0][0x388] ;  /* 0x0000e200ff0e7b82 */ /* 0x000e220000000a00 */
[----:B---3--:R-:W-:-:S06]  /*0a20*/  IMAD.WIDE.U32 R4, R11, 0x4, R12 ;  /* 0x000000040b047825 */ /* 0x008fcc00078e000c */
[----:B------:R-:W1:Y:S01]  /*0a30*/  LDG.E R4, desc[UR8][R4.64] ;  /* 0x0000000804047981 */ /* 0x000e62000c1e1900 */
[----:B0-----:R-:W-:-:S06]  /*0a40*/  IMAD.WIDE R10, R17, 0x4, R14 ;  /* 0x00000004110a7825 */ /* 0x001fcc00078e020e */
[----:B------:R-:W1:Y:S02]  /*0a50*/  LDG.E R10, desc[UR8][R10.64] ;  /* 0x000000080a0a7981 */ /* 0x000e64000c1e1900 */
[----:B-1---5:R-:W-:-:S05]  /*0a60*/  IMAD R9, R4, R10, R9 ;  /* 0x0000000a04097224 */ /* 0x022fca00078e0209 */
[----:B------:R3:W-:Y:S02]  /*0a70*/  STG.E desc[UR8][R2.64], R9 ;  /* 0x0000000902007986 */ /* 0x0007e4000c101908 */
.L_x_2:
[----:B------:R-:W4:Y:S01]  /*0a80*/  LDCU UR5, c[0x0][0x398] ;  /* 0x00007300ff0577ac */ /* 0x000f220008000800 */
[----:B------:R-:W-:-:S04]  /*0a90*/  UIADD3 UR4, UPT, UPT, UR4, 0x1, URZ ;  /* 0x0000000104047890 */ /* 0x000fc8000fffe0ff */
[----:B----4-:R-:W-:-:S09]  /*0aa0*/  UISETP.NE.AND UP0, UPT, UR4, UR5, UPT ;  /* 0x000000050400728c */ /* 0x010fd2000bf05270 */
[----:B------:R-:W-:Y:S05]  /*0ab0*/  BRA.U UP0, `(.L_x_5) ;  /* 0xfffffff500c47547 */ /* 0x000fea000b83ffff */
[----:B------:R-:W-:Y:S05]  /*0ac0*/  EXIT ;  /* 0x000000000000794d */ /* 0x000fea0003800000 */
.L_x_6:
[----:B------:R-:W-:-:S00]  /*0ad0*/  BRA `(.L_x_6) ;  /* 0xfffffffc00fc7947 */ /* 0x000fc0000383ffff */
[----:B------:R-:W-:-:S00]  /*0ae0*/  NOP ;  /* 0x0000000000007918 */ /* 0x000fc00000000000 */
        /* <DEDUP_REMOVED lines=9> */
.L_x_7:


//--------------------- .nv.shared.reserved.0     --------------------------
	.section	.nv.shared.reserved.0,"aw",@nobits
	.weak		__nv_reservedSMEM_offset_0_alias
	.size		__nv_reservedSMEM_offset_0_alias, 0, 64
	.other		__nv_reservedSMEM_offset_0_alias,@"STO_CUDA_RESERVED_SHARED STV_DEFAULT"
__nv_reservedSMEM_offset_0_alias:
	.zero		0
	.zero		64


//--------------------- .nv.constant0._Z9matrixmulPiS_S_iii --------------------------
	.section	.nv.constant0._Z9matrixmulPiS_S_iii,"a",@progbits
	.sectionflags	@""
	.align	4
.nv.constant0._Z9matrixmulPiS_S_iii:
	.zero		932


//--------------------- SYMBOLS --------------------------

	.type		.nv.reservedSmem.offset0,@object
	.size		.nv.reservedSmem.offset0,0x4
